//
// Generated by NVIDIA NVVM Compiler
//
// Compiler Build ID: CL-36424714
// Cuda compilation tools, release 13.0, V13.0.88
// Based on NVVM 20.0.0
//

.version 9.0
.target sm_100
.address_size 64

	// .globl	_Z15accelerate_lifePKcPcii
.extern .shared .align 16 .b8 block[];

.visible .entry _Z15accelerate_lifePKcPcii(
	.param .u64 .ptr .align 1 _Z15accelerate_lifePKcPcii_param_0,
	.param .u64 .ptr .align 1 _Z15accelerate_lifePKcPcii_param_1,
	.param .u32 _Z15accelerate_lifePKcPcii_param_2,
	.param .u32 _Z15accelerate_lifePKcPcii_param_3
)
{
	.reg .pred 	%p<18>;
	.reg .b16 	%rs<25>;
	.reg .b32 	%r<79>;
	.reg .b64 	%rd<25>;

	ld.param.u64 	%rd3, [_Z15accelerate_lifePKcPcii_param_0];
	ld.param.u64 	%rd2, [_Z15accelerate_lifePKcPcii_param_1];
	ld.param.u32 	%r19, [_Z15accelerate_lifePKcPcii_param_2];
	cvta.to.global.u64 	%rd1, %rd3;
	mov.u32 	%r1, %ntid.x;
	mov.u32 	%r20, %ctaid.x;
	mov.u32 	%r2, %tid.x;
	mad.lo.s32 	%r3, %r1, %r20, %r2;
	mov.u32 	%r4, %ntid.y;
	mov.u32 	%r21, %ctaid.y;
	mov.u32 	%r5, %tid.y;
	mad.lo.s32 	%r22, %r4, %r21, %r5;
	mul.lo.s32 	%r6, %r19, %r22;
	add.s32 	%r7, %r6, %r3;
	add.s32 	%r8, %r1, 2;
	mad.lo.s32 	%r9, %r8, %r5, %r8;
	add.s32 	%r23, %r9, %r2;
	cvt.u64.u32 	%rd4, %r7;
	add.s64 	%rd5, %rd1, %rd4;
	ld.global.u8 	%rs1, [%rd5];
	mov.u32 	%r24, block;
	add.s32 	%r10, %r24, %r23;
	add.s32 	%r11, %r10, 1;
	st.shared.u8 	[%r10+1], %rs1;
	add.s32 	%r25, %r20, 1;
	mov.u32 	%r26, %nctaid.x;
	rem.u32 	%r12, %r25, %r26;
	setp.eq.s32 	%p1, %r20, 0;
	selp.b32 	%r27, %r26, %r20, %p1;
	add.s32 	%r13, %r27, -1;
	mov.u32 	%r28, %nctaid.y;
	cvt.u16.u32 	%rs2, %r21;
	add.s16 	%rs3, %rs2, 1;
	cvt.u16.u32 	%rs4, %r28;
	rem.u16 	%rs5, %rs3, %rs4;
	cvt.u32.u16 	%r14, %rs5;
	setp.eq.s32 	%p2, %r21, 0;
	selp.b32 	%r29, %r28, %r21, %p2;
	add.s32 	%r15, %r29, -1;
	setp.ne.s32 	%p3, %r5, 0;
	@%p3 bra 	$L__BB0_2;
	mad.lo.s32 	%r30, %r15, %r4, %r4;
	add.s32 	%r31, %r30, -1;
	mad.lo.s32 	%r32, %r31, %r19, %r3;
	cvt.u64.u32 	%rd6, %r32;
	add.s64 	%rd7, %rd1, %rd6;
	ld.global.u8 	%rs6, [%rd7];
	add.s32 	%r34, %r24, %r2;
	st.shared.u8 	[%r34+1], %rs6;
$L__BB0_2:
	add.s32 	%r16, %r4, -1;
	setp.ne.s32 	%p4, %r5, %r16;
	add.s32 	%r17, %r11, %r1;
	@%p4 bra 	$L__BB0_4;
	mul.lo.s32 	%r35, %r19, %r4;
	mad.lo.s32 	%r36, %r35, %r14, %r3;
	cvt.u64.u32 	%rd8, %r36;
	add.s64 	%rd9, %rd1, %rd8;
	ld.global.u8 	%rs7, [%rd9];
	st.shared.u8 	[%r17+2], %rs7;
$L__BB0_4:
	add.s32 	%r18, %r1, -1;
	setp.ne.s32 	%p5, %r2, %r18;
	@%p5 bra 	$L__BB0_6;
	mad.lo.s32 	%r37, %r12, %r1, %r6;
	cvt.u64.u32 	%rd10, %r37;
	add.s64 	%rd11, %rd1, %rd10;
	ld.global.u8 	%rs8, [%rd11];
	st.shared.u8 	[%r10+2], %rs8;
$L__BB0_6:
	setp.ne.s32 	%p6, %r2, 0;
	@%p6 bra 	$L__BB0_8;
	mad.lo.s32 	%r38, %r13, %r1, %r18;
	add.s32 	%r39, %r38, %r6;
	cvt.u64.u32 	%rd12, %r39;
	add.s64 	%rd13, %rd1, %rd12;
	ld.global.u8 	%rs9, [%rd13];
	st.shared.u8 	[%r10], %rs9;
$L__BB0_8:
	mad.lo.s32 	%r40, %r15, %r4, %r16;
	mul.lo.s32 	%r41, %r40, %r19;
	mad.lo.s32 	%r42, %r13, %r1, %r18;
	add.s32 	%r43, %r42, %r41;
	cvt.u64.u32 	%rd15, %r43;
	add.s64 	%rd16, %rd1, %rd15;
	ld.global.u8 	%rs10, [%rd16];
	st.shared.u8 	[block], %rs10;
	mul.lo.s32 	%r45, %r12, %r1;
	add.s32 	%r46, %r45, %r41;
	cvt.u64.u32 	%rd17, %r46;
	add.s64 	%rd18, %rd1, %rd17;
	ld.global.u8 	%rs11, [%rd18];
	add.s32 	%r47, %r24, %r1;
	st.shared.u8 	[%r47+1], %rs11;
	mul.lo.s32 	%r48, %r19, %r4;
	mul.lo.s32 	%r49, %r48, %r14;
	add.s32 	%r50, %r42, %r49;
	cvt.u64.u32 	%rd19, %r50;
	add.s64 	%rd20, %rd1, %rd19;
	ld.global.u8 	%rs12, [%rd20];
	mad.lo.s32 	%r51, %r8, %r4, %r8;
	add.s32 	%r52, %r24, %r51;
	st.shared.u8 	[%r52], %rs12;
	add.s32 	%r53, %r49, %r45;
	cvt.u64.u32 	%rd21, %r53;
	add.s64 	%rd22, %rd1, %rd21;
	ld.global.u8 	%rs13, [%rd22];
	add.s32 	%r54, %r52, %r8;
	st.shared.u8 	[%r54+-1], %rs13;
	bar.sync 	0;
	ld.shared.u8 	%rs14, [%r10];
	setp.eq.s16 	%p7, %rs14, 1;
	selp.u32 	%r55, 1, 0, %p7;
	add.s32 	%r56, %r9, %r8;
	ld.shared.u8 	%rs15, [%r17+1];
	setp.eq.s16 	%p8, %rs15, 1;
	selp.b32 	%r57, 2, 1, %p7;
	selp.b32 	%r58, %r57, %r55, %p8;
	shl.b32 	%r59, %r8, 1;
	sub.s32 	%r60, %r56, %r59;
	add.s32 	%r61, %r60, %r2;
	add.s32 	%r62, %r24, %r61;
	ld.shared.u8 	%rs16, [%r62];
	setp.eq.s16 	%p9, %rs16, 1;
	selp.u32 	%r63, 1, 0, %p9;
	add.s32 	%r64, %r58, %r63;
	ld.shared.u8 	%rs17, [%r10+2];
	setp.eq.s16 	%p10, %rs17, 1;
	selp.u32 	%r65, 1, 0, %p10;
	add.s32 	%r66, %r64, %r65;
	ld.shared.u8 	%rs18, [%r17+3];
	setp.eq.s16 	%p11, %rs18, 1;
	selp.u32 	%r67, 1, 0, %p11;
	add.s32 	%r68, %r66, %r67;
	ld.shared.u8 	%rs19, [%r62+2];
	setp.eq.s16 	%p12, %rs19, 1;
	selp.u32 	%r69, 1, 0, %p12;
	add.s32 	%r70, %r68, %r69;
	ld.shared.u8 	%rs20, [%r17+2];
	setp.eq.s16 	%p13, %rs20, 1;
	selp.u32 	%r71, 1, 0, %p13;
	add.s32 	%r72, %r70, %r71;
	ld.shared.u8 	%rs21, [%r62+1];
	setp.eq.s16 	%p14, %rs21, 1;
	selp.u32 	%r73, 1, 0, %p14;
	add.s32 	%r74, %r72, %r73;
	ld.shared.u8 	%rs22, [%r10+1];
	setp.eq.s16 	%p15, %rs22, 1;
	and.b32  	%r75, %r74, -2;
	setp.eq.s32 	%p16, %r75, 2;
	setp.eq.s32 	%p17, %r74, 3;
	selp.u32 	%r76, -1, 0, %p17;
	selp.u32 	%r77, -1, 0, %p16;
	selp.b32 	%r78, %r77, %r76, %p15;
	cvt.u16.u32 	%rs23, %r78;
	and.b16  	%rs24, %rs23, 1;
	cvta.to.global.u64 	%rd23, %rd2;
	add.s64 	%rd24, %rd23, %rd4;
	st.global.u8 	[%rd24], %rs24;
	ret;

}


// ===== COMPILED SASS (sm_100) =====

	.target	sm_100

	.elftype	@"ET_EXEC"


//--------------------- .note.nv.tkinfo           --------------------------
	.section	.note.nv.tkinfo,"",@"SHT_NOTE"
	.sectionflags	@"SHF_NOTE_NV_TKINFO"
	.tkinfo
        /*0018*/ 	.word	0x00000002
        /*0030*/ 	.string	""
        /*0030*/ 	.string	"ptxas"
        /*0030*/ 	.string	"Cuda compilation tools, release 13.0, V13.0.88"
        /*0030*/ 	.string	"Build cuda_13.0.r13.0/compiler.36424714_0"
        /*0030*/ 	.string	"-arch sm_100 -m 64 "



//--------------------- .note.nv.cuinfo           --------------------------
	.section	.note.nv.cuinfo,"",@"SHT_NOTE"
	.sectionflags	@"SHF_NOTE_NV_CUINFO"
        /*0018*/ 	.short	0x0002
        /*001a*/ 	.short	0x0064
        /*001c*/ 	.short	0x0082
	.zero		2


//--------------------- .nv.info                  --------------------------
	.section	.nv.info,"",@"SHT_CUDA_INFO"
	.align	4


	//----- nvinfo : EIATTR_REGCOUNT
	.align		4
        /*0000*/ 	.byte	0x04, 0x2f
        /*0002*/ 	.short	(.L_1 - .L_0)
	.align		4
.L_0:
        /*0004*/ 	.word	index@(_Z15accelerate_lifePKcPcii)
        /*0008*/ 	.word	0x0000001d


	//----- nvinfo : EIATTR_FRAME_SIZE
	.align		4
.L_1:
        /*000c*/ 	.byte	0x04, 0x11
        /*000e*/ 	.short	(.L_3 - .L_2)
	.align		4
.L_2:
        /*0010*/ 	.word	index@($__internal_0_$__cuda_sm20_rem_u16)
        /*0014*/ 	.word	0x00000000


	//----- nvinfo : EIATTR_FRAME_SIZE
	.align		4
.L_3:
        /*0018*/ 	.byte	0x04, 0x11
        /*001a*/ 	.short	(.L_5 - .L_4)
	.align		4
.L_4:
        /*001c*/ 	.word	index@(_Z15accelerate_lifePKcPcii)
        /*0020*/ 	.word	0x00000000


	//----- nvinfo : EIATTR_MIN_STACK_SIZE
	.align		4
.L_5:
        /*0024*/ 	.byte	0x04, 0x12
        /*0026*/ 	.short	(.L_7 - .L_6)
	.align		4
.L_6:
        /*0028*/ 	.word	index@(_Z15accelerate_lifePKcPcii)
        /*002c*/ 	.word	0x00000000
.L_7:


//--------------------- .nv.compat                --------------------------
	.section	.nv.compat,"",@"SHT_CUDA_COMPAT_INFO"
	.align	4
        /*0000*/ 	.byte	0x02, 0x09, 0x00, 0x00, 0x02, 0x02, 0x01, 0x00, 0x02, 0x05, 0x05, 0x00, 0x03, 0x07, 0x01, 0x01
        /*0010*/ 	.byte	0x02, 0x03, 0x00, 0x00, 0x02, 0x06, 0x01, 0x00, 0x04, 0x0b, 0x08, 0x00, 0x01, 0x00, 0x00, 0x00
        /*0020*/ 	.byte	0x00, 0x00, 0x00, 0x00


//--------------------- .nv.info._Z15accelerate_lifePKcPcii --------------------------
	.section	.nv.info._Z15accelerate_lifePKcPcii,"",@"SHT_CUDA_INFO"
	.sectionflags	@""
	.align	4


	//----- nvinfo : EIATTR_CUDA_API_VERSION
	.align		4
        /*0000*/ 	.byte	0x04, 0x37
        /*0002*/ 	.short	(.L_9 - .L_8)
.L_8:
        /*0004*/ 	.word	0x00000082


	//----- nvinfo : EIATTR_KPARAM_INFO
	.align		4
.L_9:
        /*0008*/ 	.byte	0x04, 0x17
        /*000a*/ 	.short	(.L_11 - .L_10)
.L_10:
        /*000c*/ 	.word	0x00000000
        /*0010*/ 	.short	0x0003
        /*0012*/ 	.short	0x0014
        /*0014*/ 	.byte	0x00, 0xf0, 0x11, 0x00


	//----- nvinfo : EIATTR_KPARAM_INFO
	.align		4
.L_11:
        /*0018*/ 	.byte	0x04, 0x17
        /*001a*/ 	.short	(.L_13 - .L_12)
.L_12:
        /*001c*/ 	.word	0x00000000
        /*0020*/ 	.short	0x0002
        /*0022*/ 	.short	0x0010
        /*0024*/ 	.byte	0x00, 0xf0, 0x11, 0x00


	//----- nvinfo : EIATTR_KPARAM_INFO
	.align		4
.L_13:
        /*0028*/ 	.byte	0x04, 0x17
        /*002a*/ 	.short	(.L_15 - .L_14)
.L_14:
        /*002c*/ 	.word	0x00000000
        /*0030*/ 	.short	0x0001
        /*0032*/ 	.short	0x0008
        /*0034*/ 	.byte	0x00, 0xf5, 0x21, 0x00


	//----- nvinfo : EIATTR_KPARAM_INFO
	.align		4
.L_15:
        /*0038*/ 	.byte	0x04, 0x17
        /*003a*/ 	.short	(.L_17 - .L_16)
.L_16:
        /*003c*/ 	.word	0x00000000
        /*0040*/ 	.short	0x0000
        /*0042*/ 	.short	0x0000
        /*0044*/ 	.byte	0x00, 0xf5, 0x21, 0x00


	//----- nvinfo : EIATTR_SPARSE_MMA_MASK
	.align		4
.L_17:
        /*0048*/ 	.byte	0x03, 0x50
        /*004a*/ 	.short	0x0000


	//----- nvinfo : EIATTR_MAXREG_COUNT
	.align		4
        /*004c*/ 	.byte	0x03, 0x1b
        /*004e*/ 	.short	0x00ff


	//----- nvinfo : EIATTR_NUM_BARRIERS
	.align		4
        /*0050*/ 	.byte	0x02, 0x4c
        /*0052*/ 	.byte	0x01
	.zero		1


	//----- nvinfo : EIATTR_MERCURY_ISA_VERSION
	.align		4
        /*0054*/ 	.byte	0x03, 0x5f
        /*0056*/ 	.short	0x0101


	//----- nvinfo : EIATTR_VRC_CTA_INIT_COUNT
	.align		4
        /*0058*/ 	.byte	0x02, 0x4a
	.zero		1
	.zero		1


	//----- nvinfo : EIATTR_EXIT_INSTR_OFFSETS
	.align		4
        /*005c*/ 	.byte	0x04, 0x1c
        /*005e*/ 	.short	(.L_19 - .L_18)


	//   ....[0]....
.L_18:
        /*0060*/ 	.word	0x00000a80


	//----- nvinfo : EIATTR_CRS_STACK_SIZE
	.align		4
.L_19:
        /*0064*/ 	.byte	0x04, 0x1e
        /*0066*/ 	.short	(.L_21 - .L_20)
.L_20:
        /*0068*/ 	.word	0x00000000


	//----- nvinfo : EIATTR_CBANK_PARAM_SIZE
	.align		4
.L_21:
        /*006c*/ 	.byte	0x03, 0x19
        /*006e*/ 	.short	0x0018


	//----- nvinfo : EIATTR_PARAM_CBANK
	.align		4
        /*0070*/ 	.byte	0x04, 0x0a
        /*0072*/ 	.short	(.L_23 - .L_22)
	.align		4
.L_22:
        /*0074*/ 	.word	index@(.nv.constant0._Z15accelerate_lifePKcPcii)
        /*0078*/ 	.short	0x0380
        /*007a*/ 	.short	0x0018


	//----- nvinfo : EIATTR_SW_WAR
	.align		4
.L_23:
        /*007c*/ 	.byte	0x04, 0x36
        /*007e*/ 	.short	(.L_25 - .L_24)
.L_24:
        /*0080*/ 	.word	0x00000008
.L_25:


//--------------------- .nv.callgraph             --------------------------
	.section	.nv.callgraph,"",@"SHT_CUDA_CALLGRAPH"
	.align	4
	.sectionentsize	8
	.align		4
        /*0000*/ 	.word	0x00000000
	.align		4
        /*0004*/ 	.word	0xffffffff
	.align		4
        /*0008*/ 	.word	0x00000000
	.align		4
        /*000c*/ 	.word	0xfffffffe
	.align		4
        /*0010*/ 	.word	0x00000000
	.align		4
        /*0014*/ 	.word	0xfffffffd
	.align		4
        /*0018*/ 	.word	0x00000000
	.align		4
        /*001c*/ 	.word	0xfffffffc


//--------------------- .text._Z15accelerate_lifePKcPcii --------------------------
	.section	.text._Z15accelerate_lifePKcPcii,"ax",@progbits
	.align	128
        .global         _Z15accelerate_lifePKcPcii
        .type           _Z15accelerate_lifePKcPcii,@function
        .size           _Z15accelerate_lifePKcPcii,(.L_x_1 - _Z15accelerate_lifePKcPcii)
        .other          _Z15accelerate_lifePKcPcii,@"STO_CUDA_ENTRY STV_DEFAULT"
_Z15accelerate_lifePKcPcii:
.text._Z15accelerate_lifePKcPcii:
[----:B------:R-:W-:Y:S01]  /*0000*/  LDC R1, c[0x0][0x37c] ;  /* 0x0000df00ff017b82 */ /* 0x000fe20000000800 */
[----:B------:R-:W0:Y:S07]  /*0010*/  S2R R5, SR_CTAID.Y ;  /* 0x0000000000057919 */ /* 0x000e2e0000002600 */
[----:B------:R-:W1:Y:S01]  /*0020*/  LDC R13, c[0x0][0x360] ;  /* 0x0000d800ff0d7b82 */ /* 0x000e620000000800 */
[----:B------:R-:W2:Y:S01]  /*0030*/  LDCU UR4, c[0x0][0x390] ;  /* 0x00007200ff0477ac */ /* 0x000ea20008000800 */
[----:B------:R-:W0:Y:S01]  /*0040*/  S2R R4, SR_TID.Y ;  /* 0x0000000000047919 */ /* 0x000e220000002200 */
[----:B------:R-:W3:Y:S01]  /*0050*/  LDCU.64 UR6, c[0x0][0x380] ;  /* 0x00007000ff0677ac */ /* 0x000ee20008000a00 */
[----:B------:R-:W1:Y:S04]  /*0060*/  S2R R2, SR_CTAID.X ;  /* 0x0000000000027919 */ /* 0x000e680000002500 */
[----:B------:R-:W0:Y:S01]  /*0070*/  LDC R12, c[0x0][0x364] ;  /* 0x0000d900ff0c7b82 */ /* 0x000e220000000800 */
[----:B------:R-:W4:Y:S01]  /*0080*/  LDCU.64 UR8, c[0x0][0x358] ;  /* 0x00006b00ff0877ac */ /* 0x000f220008000a00 */
[----:B------:R-:W1:Y:S01]  /*0090*/  S2R R0, SR_TID.X ;  /* 0x0000000000007919 */ /* 0x000e620000002100 */
[----:B0-----:R-:W-:-:S04]  /*00a0*/  IMAD R9, R12, R5, R4 ;  /* 0x000000050c097224 */ /* 0x001fc800078e0204 */
[----:B--2---:R-:W-:Y:S02]  /*00b0*/  IMAD R9, R9, UR4, RZ ;  /* 0x0000000409097c24 */ /* 0x004fe4000f8e02ff */
[----:B-1----:R-:W-:-:S04]  /*00c0*/  IMAD R8, R13, R2, R0 ;  /* 0x000000020d087224 */ /* 0x002fc800078e0200 */
[----:B------:R-:W-:-:S05]  /*00d0*/  IMAD.IADD R14, R8, 0x1, R9 ;  /* 0x00000001080e7824 */ /* 0x000fca00078e0209 */
[----:B---3--:R-:W-:-:S05]  /*00e0*/  IADD3 R10, P0, PT, R14, UR6, RZ ;  /* 0x000000060e0a7c10 */ /* 0x008fca000ff1e0ff */
[----:B------:R-:W-:-:S06]  /*00f0*/  IMAD.X R11, RZ, RZ, UR7, P0 ;  /* 0x00000007ff0b7e24 */ /* 0x000fcc00080e06ff */
[----:B----4-:R0:W2:Y:S01]  /*0100*/  LDG.E.U8 R11, desc[UR8][R10.64] ;  /* 0x000000080a0b7981 */ /* 0x0100a2000c1e1100 */
[----:B------:R-:W1:Y:S01]  /*0110*/  LDC R3, c[0x0][0x370] ;  /* 0x0000dc00ff037b82 */ /* 0x000e620000000800 */
[C---:B------:R-:W-:Y:S01]  /*0120*/  VIADD R20, R2.reuse, 0x1 ;  /* 0x0000000102147836 */ /* 0x040fe20000000000 */
[----:B------:R-:W-:Y:S01]  /*0130*/  UMOV UR4, 0x400 ;  /* 0x0000040000047882 */ /* 0x000fe20000000000 */
[----:B------:R-:W-:-:S05]  /*0140*/  ISETP.NE.AND P2, PT, R2, RZ, PT ;  /* 0x000000ff0200720c */ /* 0x000fca0003f45270 */
[----:B------:R-:W3:Y:S01]  /*0150*/  S2UR UR5, SR_CgaCtaId ;  /* 0x00000000000579c3 */ /* 0x000ee20000008800 */
[----:B-1----:R-:W1:Y:S01]  /*0160*/  I2F.U32.RP R15, R3 ;  /* 0x00000003000f7306 */ /* 0x002e620000209000 */
[C---:B------:R-:W-:Y:S02]  /*0170*/  ISETP.NE.U32.AND P1, PT, R3.reuse, RZ, PT ;  /* 0x000000ff0300720c */ /* 0x040fe40003f25070 */
[----:B------:R-:W-:Y:S02]  /*0180*/  SEL R22, R3, R2, !P2 ;  /* 0x0000000203167207 */ /* 0x000fe40005000000 */
[----:B------:R-:W-:Y:S02]  /*0190*/  MOV R2, 0x340 ;  /* 0x0000034000027802 */ /* 0x000fe40000000f00 */
[----:B------:R-:W-:Y:S01]  /*01a0*/  IADD3 R22, PT, PT, R22, -0x1, RZ ;  /* 0xffffffff16167810 */ /* 0x000fe20007ffe0ff */
[----:B---3--:R-:W-:Y:S01]  /*01b0*/  ULEA UR4, UR5, UR4, 0x18 ;  /* 0x0000000405047291 */ /* 0x008fe2000f8ec0ff */
[----:B-1----:R-:W1:Y:S02]  /*01c0*/  MUFU.RCP R15, R15 ;  /* 0x0000000f000f7308 */ /* 0x002e640000001000 */
[----:B-1----:R-:W-:Y:S01]  /*01d0*/  VIADD R6, R15, 0xffffffe ;  /* 0x0ffffffe0f067836 */ /* 0x002fe20000000000 */
[----:B------:R-:W-:-:S05]  /*01e0*/  IADD3 R15, PT, PT, R13, 0x2, RZ ;  /* 0x000000020d0f7810 */ /* 0x000fca0007ffe0ff */
[----:B------:R1:W3:Y:S02]  /*01f0*/  F2I.FTZ.U32.TRUNC.NTZ R7, R6 ;  /* 0x0000000600077305 */ /* 0x0002e4000021f000 */
[----:B-1----:R-:W-:Y:S01]  /*0200*/  IMAD.MOV.U32 R6, RZ, RZ, RZ ;  /* 0x000000ffff067224 */ /* 0x002fe200078e00ff */
[----:B---3--:R-:W-:-:S05]  /*0210*/  IADD3 R16, PT, PT, RZ, -R7, RZ ;  /* 0x80000007ff107210 */ /* 0x008fca0007ffe0ff */
[----:B------:R-:W-:Y:S02]  /*0220*/  IMAD R17, R16, R3, RZ ;  /* 0x0000000310117224 */ /* 0x000fe400078e02ff */
[----:B------:R-:W-:Y:S02]  /*0230*/  IMAD R16, R15, R4, R15 ;  /* 0x000000040f107224 */ /* 0x000fe400078e020f */
[----:B------:R-:W-:Y:S02]  /*0240*/  IMAD.HI.U32 R7, R7, R17, R6 ;  /* 0x0000001107077227 */ /* 0x000fe400078e0006 */
[----:B------:R-:W0:Y:S01]  /*0250*/  LDC R6, c[0x0][0x374] ;  /* 0x0000dd00ff067b82 */ /* 0x000e220000000800 */
[----:B------:R-:W-:-:S03]  /*0260*/  IADD3 R18, PT, PT, R16, UR4, R0 ;  /* 0x0000000410127c10 */ /* 0x000fc6000fffe000 */
[----:B------:R-:W-:-:S04]  /*0270*/  IMAD.HI.U32 R7, R7, R20, RZ ;  /* 0x0000001407077227 */ /* 0x000fc800078e00ff */
[----:B------:R-:W-:-:S04]  /*0280*/  IMAD.MOV R7, RZ, RZ, -R7 ;  /* 0x000000ffff077224 */ /* 0x000fc800078e0a07 */
[----:B------:R-:W-:Y:S02]  /*0290*/  IMAD R20, R3, R7, R20 ;  /* 0x0000000703147224 */ /* 0x000fe400078e0214 */
[----:B------:R-:W-:-:S03]  /*02a0*/  VIADD R7, R5, 0x1 ;  /* 0x0000000105077836 */ /* 0x000fc60000000000 */
[----:B------:R-:W-:Y:S02]  /*02b0*/  ISETP.GE.U32.AND P0, PT, R20, R3, PT ;  /* 0x000000031400720c */ /* 0x000fe40003f06070 */
[----:B------:R-:W-:Y:S02]  /*02c0*/  LOP3.LUT R7, R7, 0xffff, RZ, 0xc0, !PT ;  /* 0x0000ffff07077812 */ /* 0x000fe400078ec0ff */
[----:B0-----:R-:W-:-:S09]  /*02d0*/  LOP3.LUT R10, R6, 0xffff, RZ, 0xc0, !PT ;  /* 0x0000ffff060a7812 */ /* 0x001fd200078ec0ff */
[----:B------:R-:W-:-:S05]  /*02e0*/  @P0 IMAD.IADD R20, R20, 0x1, -R3 ;  /* 0x0000000114140824 */ /* 0x000fca00078e0a03 */
[----:B------:R-:W-:-:S13]  /*02f0*/  ISETP.GE.U32.AND P0, PT, R20, R3, PT ;  /* 0x000000031400720c */ /* 0x000fda0003f06070 */
[----:B------:R-:W-:Y:S01]  /*0300*/  @P0 IMAD.IADD R20, R20, 0x1, -R3 ;  /* 0x0000000114140824 */ /* 0x000fe200078e0a03 */
[----:B------:R-:W-:Y:S01]  /*0310*/  @!P1 LOP3.LUT R20, RZ, R3, RZ, 0x33, !PT ;  /* 0x00000003ff149212 */ /* 0x000fe200078e33ff */
[----:B--2---:R0:W-:Y:S06]  /*0320*/  STS.U8 [R18+0x1], R11 ;  /* 0x0000010b12007388 */ /* 0x0041ec0000000000 */
[----:B0-----:R-:W-:Y:S05]  /*0330*/  CALL.REL.NOINC `($__internal_0_$__cuda_sm20_rem_u16) ;  /* 0x0000000400d47944 */ /* 0x001fea0003c00000 */
[----:B------:R-:W-:Y:S01]  /*0340*/  VIADD R19, R12, 0xffffffff ;  /* 0xffffffff0c137836 */ /* 0x000fe20000000000 */
[----:B------:R-:W-:Y:S01]  /*0350*/  ISETP.NE.AND P3, PT, R5, RZ, PT ;  /* 0x000000ff0500720c */ /* 0x000fe20003f65270 */
[----:B------:R-:W-:Y:S01]  /*0360*/  VIADD R21, R13, 0xffffffff ;  /* 0xffffffff0d157836 */ /* 0x000fe20000000000 */
[----:B------:R-:W0:Y:S01]  /*0370*/  LDC R11, c[0x0][0x390] ;  /* 0x0000e400ff0b7b82 */ /* 0x000e220000000800 */
[C---:B------:R-:W-:Y:S01]  /*0380*/  ISETP.NE.AND P2, PT, R4.reuse, RZ, PT ;  /* 0x000000ff0400720c */ /* 0x040fe20003f45270 */
[----:B------:R-:W1:Y:S01]  /*0390*/  LDCU.64 UR6, c[0x0][0x380] ;  /* 0x00007000ff0677ac */ /* 0x000e620008000a00 */
[----:B------:R-:W-:Y:S01]  /*03a0*/  ISETP.NE.AND P1, PT, R4, R19, PT ;  /* 0x000000130400720c */ /* 0x000fe20003f25270 */
[----:B------:R-:W-:Y:S01]  /*03b0*/  IMAD R22, R22, R13, R21 ;  /* 0x0000000d16167224 */ /* 0x000fe200078e0215 */
[----:B------:R-:W-:Y:S01]  /*03c0*/  ISETP.NE.AND P0, PT, R0, R21, PT ;  /* 0x000000150000720c */ /* 0x000fe20003f05270 */
[----:B------:R-:W-:Y:S01]  /*03d0*/  IMAD R26, R20, R13, RZ ;  /* 0x0000000d141a7224 */ /* 0x000fe200078e02ff */
[----:B------:R-:W-:-:S02]  /*03e0*/  SEL R5, R6, R5, !P3 ;  /* 0x0000000506057207 */ /* 0x000fc40005800000 */
[----:B------:R-:W-:Y:S02]  /*03f0*/  ISETP.NE.AND P3, PT, R0, RZ, PT ;  /* 0x000000ff0000720c */ /* 0x000fe40003f65270 */
[----:B------:R-:W-:Y:S01]  /*0400*/  LOP3.LUT R21, R10, 0xffff, RZ, 0xc0, !PT ;  /* 0x0000ffff0a157812 */ /* 0x000fe200078ec0ff */
[----:B------:R-:W-:-:S04]  /*0410*/  VIADD R5, R5, 0xffffffff ;  /* 0xffffffff05057836 */ /* 0x000fc80000000000 */
[----:B------:R-:W2:Y:S01]  /*0420*/  @!P1 LDC.64 R6, c[0x0][0x380] ;  /* 0x0000e000ff069b82 */ /* 0x000ea20000000a00 */
[CC--:B------:R-:W-:Y:S02]  /*0430*/  @!P2 IMAD R17, R5.reuse, R12.reuse, R12 ;  /* 0x0000000c0511a224 */ /* 0x0c0fe400078e020c */
[----:B------:R-:W-:-:S03]  /*0440*/  IMAD R24, R5, R12, R19 ;  /* 0x0000000c05187224 */ /* 0x000fc600078e0213 */
[----:B------:R-:W-:Y:S02]  /*0450*/  @!P2 IADD3 R17, PT, PT, R17, -0x1, RZ ;  /* 0xffffffff1111a810 */ /* 0x000fe40007ffe0ff */
[----:B------:R-:W3:Y:S01]  /*0460*/  @!P0 LDC.64 R2, c[0x0][0x380] ;  /* 0x0000e000ff028b82 */ /* 0x000ee20000000a00 */
[-C--:B0-----:R-:W-:Y:S02]  /*0470*/  IMAD R10, R24, R11.reuse, R22 ;  /* 0x0000000b180a7224 */ /* 0x081fe400078e0216 */
[-C--:B------:R-:W-:Y:S02]  /*0480*/  IMAD R19, R12, R11.reuse, RZ ;  /* 0x0000000b0c137224 */ /* 0x080fe400078e02ff */
[--C-:B------:R-:W-:Y:S01]  /*0490*/  @!P2 IMAD R25, R17, R11, R8.reuse ;  /* 0x0000000b1119a224 */ /* 0x100fe200078e0208 */
[----:B-1----:R-:W-:Y:S01]  /*04a0*/  IADD3 R10, P5, PT, R10, UR6, RZ ;  /* 0x000000060a0a7c10 */ /* 0x002fe2000ffbe0ff */
[CC--:B------:R-:W-:Y:S01]  /*04b0*/  @!P1 IMAD R23, R21.reuse, R19.reuse, R8 ;  /* 0x0000001315179224 */ /* 0x0c0fe200078e0208 */
[----:B------:R-:W0:Y:S01]  /*04c0*/  @!P3 LDC.64 R4, c[0x0][0x380] ;  /* 0x0000e000ff04bb82 */ /* 0x000e220000000a00 */
[----:B------:R-:W-:Y:S01]  /*04d0*/  IMAD R17, R21, R19, R26 ;  /* 0x0000001315117224 */ /* 0x000fe200078e021a */
[----:B------:R-:W-:Y:S01]  /*04e0*/  @!P2 IADD3 R8, P4, PT, R25, UR6, RZ ;  /* 0x000000061908ac10 */ /* 0x000fe2000ff9e0ff */
[----:B------:R-:W-:-:S02]  /*04f0*/  IMAD R24, R24, R11, RZ ;  /* 0x0000000b18187224 */ /* 0x000fc400078e02ff */
[C---:B------:R-:W-:Y:S02]  /*0500*/  @!P0 IMAD R25, R20.reuse, R13, R9 ;  /* 0x0000000d14198224 */ /* 0x040fe400078e0209 */
[--C-:B------:R-:W-:Y:S02]  /*0510*/  IMAD R19, R21, R19, R22.reuse ;  /* 0x0000001315137224 */ /* 0x100fe400078e0216 */
[----:B------:R-:W-:Y:S01]  /*0520*/  IMAD.X R11, RZ, RZ, UR7, P5 ;  /* 0x00000007ff0b7e24 */ /* 0x000fe2000a8e06ff */
[----:B--2---:R-:W-:Y:S01]  /*0530*/  @!P1 IADD3 R6, P5, PT, R23, R6, RZ ;  /* 0x0000000617069210 */ /* 0x004fe20007fbe0ff */
[----:B------:R-:W-:Y:S02]  /*0540*/  @!P3 IMAD.IADD R21, R9, 0x1, R22 ;  /* 0x000000010915b824 */ /* 0x000fe400078e0216 */
[----:B------:R-:W-:Y:S01]  /*0550*/  @!P2 IMAD.X R9, RZ, RZ, UR7, P4 ;  /* 0x00000007ff09ae24 */ /* 0x000fe2000a0e06ff */
[----:B------:R-:W-:Y:S01]  /*0560*/  @!P1 IADD3.X R7, PT, PT, RZ, R7, RZ, P5, !PT ;  /* 0x00000007ff079210 */ /* 0x000fe20002ffe4ff */
[----:B------:R-:W-:Y:S01]  /*0570*/  IMAD R20, R20, R13, R24 ;  /* 0x0000000d14147224 */ /* 0x000fe200078e0218 */
[----:B---3--:R-:W-:Y:S01]  /*0580*/  @!P0 IADD3 R2, P4, PT, R25, R2, RZ ;  /* 0x0000000219028210 */ /* 0x008fe20007f9e0ff */
[----:B------:R-:W2:Y:S01]  /*0590*/  LDG.E.U8 R10, desc[UR8][R10.64] ;  /* 0x000000080a0a7981 */ /* 0x000ea2000c1e1100 */
[----:B------:R-:W-:-:S03]  /*05a0*/  IADD3 R24, P6, PT, R17, UR6, RZ ;  /* 0x0000000611187c10 */ /* 0x000fc6000ffde0ff */
[----:B------:R-:W-:Y:S01]  /*05b0*/  @!P0 IMAD.X R3, RZ, RZ, R3, P4 ;  /* 0x000000ffff038224 */ /* 0x000fe200020e0603 */
[----:B------:R-:W3:Y:S01]  /*05c0*/  @!P2 LDG.E.U8 R9, desc[UR8][R8.64] ;  /* 0x000000080809a981 */ /* 0x000ee2000c1e1100 */
[----:B0-----:R-:W-:Y:S02]  /*05d0*/  @!P3 IADD3 R4, P5, PT, R21, R4, RZ ;  /* 0x000000041504b210 */ /* 0x001fe40007fbe0ff */
[----:B------:R-:W-:Y:S01]  /*05e0*/  IADD3 R20, P4, PT, R20, UR6, RZ ;  /* 0x0000000614147c10 */ /* 0x000fe2000ff9e0ff */
[----:B------:R0:W4:Y:S02]  /*05f0*/  @!P1 LDG.E.U8 R6, desc[UR8][R6.64] ;  /* 0x0000000806069981 */ /* 0x000124000c1e1100 */
[----:B------:R-:W-:Y:S01]  /*0600*/  @!P3 IMAD.X R5, RZ, RZ, R5, P5 ;  /* 0x000000ffff05b224 */ /* 0x000fe200028e0605 */
[----:B------:R-:W-:Y:S01]  /*0610*/  IADD3 R22, P5, PT, R19, UR6, RZ ;  /* 0x0000000613167c10 */ /* 0x000fe2000ffbe0ff */
[----:B------:R-:W-:Y:S01]  /*0620*/  IMAD.X R21, RZ, RZ, UR7, P4 ;  /* 0x00000007ff157e24 */ /* 0x000fe2000a0e06ff */
[----:B------:R1:W5:Y:S01]  /*0630*/  @!P0 LDG.E.U8 R3, desc[UR8][R2.64] ;  /* 0x0000000802038981 */ /* 0x000362000c1e1100 */
[----:B------:R-:W-:Y:S01]  /*0640*/  IMAD.X R25, RZ, RZ, UR7, P6 ;  /* 0x00000007ff197e24 */ /* 0x000fe2000b0e06ff */
[----:B------:R-:W-:-:S02]  /*0650*/  IADD3.X R23, PT, PT, RZ, UR7, RZ, P5, !PT ;  /* 0x00000007ff177c10 */ /* 0x000fc4000affe4ff */
[----:B------:R-:W2:Y:S04]  /*0660*/  @!P3 LDG.E.U8 R5, desc[UR8][R4.64] ;  /* 0x000000080405b981 */ /* 0x000ea8000c1e1100 */
[----:B------:R-:W2:Y:S04]  /*0670*/  LDG.E.U8 R20, desc[UR8][R20.64] ;  /* 0x0000000814147981 */ /* 0x000ea8000c1e1100 */
[----:B------:R-:W2:Y:S04]  /*0680*/  LDG.E.U8 R22, desc[UR8][R22.64] ;  /* 0x0000000816167981 */ /* 0x000ea8000c1e1100 */
[----:B------:R-:W2:Y:S01]  /*0690*/  LDG.E.U8 R24, desc[UR8][R24.64] ;  /* 0x0000000818187981 */ /* 0x000ea2000c1e1100 */
[----:B------:R-:W1:Y:S01]  /*06a0*/  S2UR UR6, SR_CgaCtaId ;  /* 0x00000000000679c3 */ /* 0x000e620000008800 */
[----:B------:R-:W-:Y:S01]  /*06b0*/  UMOV UR5, 0x400 ;  /* 0x0000040000057882 */ /* 0x000fe20000000000 */
[----:B0-----:R-:W-:-:S02]  /*06c0*/  IMAD R7, R15, R12, R15 ;  /* 0x0000000c0f077224 */ /* 0x001fc400078e020f */
[----:B------:R-:W-:Y:S02]  /*06d0*/  IMAD.IADD R17, R18, 0x1, R13 ;  /* 0x0000000112117824 */ /* 0x000fe400078e020d */
[----:B------:R-:W-:Y:S01]  /*06e0*/  IMAD.IADD R16, R15, 0x1, R16 ;  /* 0x000000010f107824 */ /* 0x000fe200078e0210 */
[----:B-1----:R-:W-:Y:S01]  /*06f0*/  ULEA UR5, UR6, UR5, 0x18 ;  /* 0x0000000506057291 */ /* 0x002fe2000f8ec0ff */
[----:B------:R-:W0:Y:S05]  /*0700*/  LDCU.64 UR6, c[0x0][0x388] ;  /* 0x00007100ff0677ac */ /* 0x000e2a0008000a00 */
[----:B------:R-:W-:-:S05]  /*0710*/  VIADD R2, R7, UR5 ;  /* 0x0000000507027c36 */ /* 0x000fca0008000000 */
[C---:B------:R-:W-:Y:S01]  /*0720*/  IADD3 R11, PT, PT, R15.reuse, R2, RZ ;  /* 0x000000020f0b7210 */ /* 0x040fe20007ffe0ff */
[----:B------:R-:W-:-:S05]  /*0730*/  IMAD R15, R15, -0x2, R16 ;  /* 0xfffffffe0f0f7824 */ /* 0x000fca00078e0210 */
[----:B------:R-:W-:Y:S01]  /*0740*/  IADD3 R15, PT, PT, R15, UR5, R0 ;  /* 0x000000050f0f7c10 */ /* 0x000fe2000fffe000 */
[----:B---3--:R-:W-:Y:S04]  /*0750*/  @!P2 STS.U8 [R0+UR4+0x1], R9 ;  /* 0x000001090000a988 */ /* 0x008fe80008000004 */
[----:B----4-:R-:W-:Y:S04]  /*0760*/  @!P1 STS.U8 [R17+0x3], R6 ;  /* 0x0000030611009388 */ /* 0x010fe80000000000 */
[----:B-----5:R-:W-:Y:S04]  /*0770*/  @!P0 STS.U8 [R18+0x2], R3 ;  /* 0x0000020312008388 */ /* 0x020fe80000000000 */
[----:B--2---:R-:W-:Y:S04]  /*0780*/  @!P3 STS.U8 [R18], R5 ;  /* 0x000000051200b388 */ /* 0x004fe80000000000 */
[----:B------:R-:W-:Y:S04]  /*0790*/  STS.U8 [UR5], R10 ;  /* 0x0000000aff007988 */ /* 0x000fe80008000005 */
[----:B------:R-:W-:Y:S04]  /*07a0*/  STS.U8 [R13+UR5+0x1], R20 ;  /* 0x000001140d007988 */ /* 0x000fe80008000005 */
[----:B------:R-:W-:Y:S04]  /*07b0*/  STS.U8 [R7+UR5], R22 ;  /* 0x0000001607007988 */ /* 0x000fe80008000005 */
[----:B------:R-:W-:Y:S01]  /*07c0*/  STS.U8 [R11+-0x1], R24 ;  /* 0xffffff180b007388 */ /* 0x000fe20000000000 */
[----:B------:R-:W-:Y:S06]  /*07d0*/  BAR.SYNC.DEFER_BLOCKING 0x0 ;  /* 0x0000000000007b1d */ /* 0x000fec0000010000 */
[----:B------:R-:W1:Y:S04]  /*07e0*/  LDS.U8 R4, [R17+0x2] ;  /* 0x0000020011047984 */ /* 0x000e680000000000 */
[----:B------:R-:W2:Y:S04]  /*07f0*/  LDS.U8 R2, [R18] ;  /* 0x0000000012027984 */ /* 0x000ea80000000000 */
[----:B------:R-:W3:Y:S04]  /*0800*/  LDS.U8 R3, [R15] ;  /* 0x000000000f037984 */ /* 0x000ee80000000000 */
[----:B------:R-:W4:Y:S04]  /*0810*/  LDS.U8 R5, [R18+0x2] ;  /* 0x0000020012057984 */ /* 0x000f280000000000 */
[----:B------:R-:W5:Y:S04]  /*0820*/  LDS.U8 R6, [R17+0x4] ;  /* 0x0000040011067984 */ /* 0x000f680000000000 */
[----:B------:R-:W0:Y:S04]  /*0830*/  LDS.U8 R8, [R15+0x2] ;  /* 0x000002000f087984 */ /* 0x000e280000000000 */
[----:B------:R-:W0:Y:S04]  /*0840*/  LDS.U8 R7, [R17+0x3] ;  /* 0x0000030011077984 */ /* 0x000e280000000000 */
[----:B------:R-:W-:Y:S01]  /*0850*/  LDS.U8 R18, [R18+0x1] ;  /* 0x0000010012127984 */ /* 0x000fe20000000000 */
[----:B-1----:R-:W-:-:S03]  /*0860*/  ISETP.NE.AND P1, PT, R4, 0x1, PT ;  /* 0x000000010400780c */ /* 0x002fc60003f25270 */
[----:B------:R-:W1:Y:S01]  /*0870*/  LDS.U8 R4, [R15+0x1] ;  /* 0x000001000f047984 */ /* 0x000e620000000000 */
[----:B--2---:R-:W-:Y:S01]  /*0880*/  ISETP.NE.AND P0, PT, R2, 0x1, PT ;  /* 0x000000010200780c */ /* 0x004fe20003f05270 */
[----:B------:R-:W-:-:S03]  /*0890*/  IMAD.MOV.U32 R2, RZ, RZ, 0x2 ;  /* 0x00000002ff027424 */ /* 0x000fc600078e00ff */
[----:B------:R-:W-:Y:S02]  /*08a0*/  SEL R0, RZ, 0x1, P0 ;  /* 0x00000001ff007807 */ /* 0x000fe40000000000 */
[----:B---3--:R-:W-:-:S03]  /*08b0*/  ISETP.NE.AND P2, PT, R3, 0x1, PT ;  /* 0x000000010300780c */ /* 0x008fc60003f45270 */
[----:B------:R-:W-:Y:S02]  /*08c0*/  @!P1 SEL R0, R2, 0x1, !P0 ;  /* 0x0000000102009807 */ /* 0x000fe40004000000 */
[----:B----4-:R-:W-:Y:S02]  /*08d0*/  ISETP.NE.AND P0, PT, R5, 0x1, PT ;  /* 0x000000010500780c */ /* 0x010fe40003f05270 */
[----:B------:R-:W-:Y:S02]  /*08e0*/  SEL R3, RZ, 0x1, P2 ;  /* 0x00000001ff037807 */ /* 0x000fe40001000000 */
[----:B-----5:R-:W-:-:S03]  /*08f0*/  ISETP.NE.AND P1, PT, R6, 0x1, PT ;  /* 0x000000010600780c */ /* 0x020fc60003f25270 */
[----:B------:R-:W-:-:S05]  /*0900*/  IMAD.IADD R0, R0, 0x1, R3 ;  /* 0x0000000100007824 */ /* 0x000fca00078e0203 */
[----:B------:R-:W-:Y:S01]  /*0910*/  IADD3 R2, PT, PT, R0, 0x1, RZ ;  /* 0x0000000100027810 */ /* 0x000fe20007ffe0ff */
[----:B------:R-:W-:Y:S01]  /*0920*/  @P0 IMAD.MOV R2, RZ, RZ, R0 ;  /* 0x000000ffff020224 */ /* 0x000fe200078e0200 */
[----:B0-----:R-:W-:-:S03]  /*0930*/  ISETP.NE.AND P0, PT, R8, 0x1, PT ;  /* 0x000000010800780c */ /* 0x001fc60003f05270 */
[----:B------:R-:W-:Y:S02]  /*0940*/  VIADD R0, R2, 0x1 ;  /* 0x0000000102007836 */ /* 0x000fe40000000000 */
[----:B------:R-:W-:Y:S01]  /*0950*/  @P1 IMAD.MOV R0, RZ, RZ, R2 ;  /* 0x000000ffff001224 */ /* 0x000fe200078e0202 */
[----:B------:R-:W-:-:S04]  /*0960*/  ISETP.NE.AND P1, PT, R7, 0x1, PT ;  /* 0x000000010700780c */ /* 0x000fc80003f25270 */
[----:B------:R-:W-:-:S03]  /*0970*/  IADD3 R2, PT, PT, R0, 0x1, RZ ;  /* 0x0000000100027810 */ /* 0x000fc60007ffe0ff */
[----:B------:R-:W-:Y:S01]  /*0980*/  @P0 IMAD.MOV R2, RZ, RZ, R0 ;  /* 0x000000ffff020224 */ /* 0x000fe200078e0200 */
[----:B-1----:R-:W-:-:S03]  /*0990*/  ISETP.NE.AND P0, PT, R4, 0x1, PT ;  /* 0x000000010400780c */ /* 0x002fc60003f05270 */
[----:B------:R-:W-:Y:S02]  /*09a0*/  VIADD R0, R2, 0x1 ;  /* 0x0000000102007836 */ /* 0x000fe40000000000 */
[----:B------:R-:W-:Y:S01]  /*09b0*/  @P1 IMAD.MOV R0, RZ, RZ, R2 ;  /* 0x000000ffff001224 */ /* 0x000fe200078e0202 */
[----:B------:R-:W-:-:S04]  /*09c0*/  ISETP.NE.AND P1, PT, R18, 0x1, PT ;  /* 0x000000011200780c */ /* 0x000fc80003f25270 */
[----:B------:R-:W-:-:S03]  /*09d0*/  IADD3 R2, PT, PT, R0, 0x1, RZ ;  /* 0x0000000100027810 */ /* 0x000fc60007ffe0ff */
[----:B------:R-:W-:-:S05]  /*09e0*/  @P0 IMAD.MOV R2, RZ, RZ, R0 ;  /* 0x000000ffff020224 */ /* 0x000fca00078e0200 */
[C---:B------:R-:W-:Y:S02]  /*09f0*/  LOP3.LUT R0, R2.reuse, 0xfffffffe, RZ, 0xc0, !PT ;  /* 0xfffffffe02007812 */ /* 0x040fe400078ec0ff */
[----:B------:R-:W-:Y:S02]  /*0a00*/  ISETP.NE.AND P2, PT, R2, 0x3, PT ;  /* 0x000000030200780c */ /* 0x000fe40003f45270 */
[----:B------:R-:W-:Y:S02]  /*0a10*/  ISETP.NE.AND P0, PT, R0, 0x2, PT ;  /* 0x000000020000780c */ /* 0x000fe40003f05270 */
[----:B------:R-:W-:Y:S02]  /*0a20*/  SEL R0, RZ, 0xffffffff, P2 ;  /* 0xffffffffff007807 */ /* 0x000fe40001000000 */
[----:B------:R-:W-:Y:S02]  /*0a30*/  IADD3 R14, P2, PT, R14, UR6, RZ ;  /* 0x000000060e0e7c10 */ /* 0x000fe4000ff5e0ff */
[----:B------:R-:W-:-:S03]  /*0a40*/  @!P1 SEL R0, RZ, 0xffffffff, P0 ;  /* 0xffffffffff009807 */ /* 0x000fc60000000000 */
[----:B------:R-:W-:Y:S01]  /*0a50*/  IMAD.X R15, RZ, RZ, UR7, P2 ;  /* 0x00000007ff0f7e24 */ /* 0x000fe200090e06ff */
[----:B------:R-:W-:-:S05]  /*0a60*/  LOP3.LUT R3, R0, 0x1, RZ, 0xc0, !PT ;  /* 0x0000000100037812 */ /* 0x000fca00078ec0ff */
[----:B------:R-:W-:Y:S01]  /*0a70*/  STG.E.U8 desc[UR8][R14.64], R3 ;  /* 0x000000030e007986 */ /* 0x000fe2000c101108 */
[----:B------:R-:W-:Y:S05]  /*0a80*/  EXIT ;  /* 0x000000000000794d */ /* 0x000fea0003800000 */
        .weak           $__internal_0_$__cuda_sm20_rem_u16
        .type           $__internal_0_$__cuda_sm20_rem_u16,@function
        .size           $__internal_0_$__cuda_sm20_rem_u16,(.L_x_1 - $__internal_0_$__cuda_sm20_rem_u16)
$__internal_0_$__cuda_sm20_rem_u16:
[----:B------:R-:W0:Y:S01]  /*0a90*/  I2F.U16 R3, R10 ;  /* 0x0000000a00037306 */ /* 0x000e220000101000 */
[----:B------:R-:W-:Y:S01]  /*0aa0*/  HFMA2 R11, -RZ, RZ, 15, 0 ;  /* 0x4b800000ff0b7431 */ /* 0x000fe200000001ff */
[C---:B0-----:R-:W-:Y:S02]  /*0ab0*/  FSETP.GEU.AND P1, PT, |R3|.reuse, 1.175494350822287508e-38, PT ;  /* 0x008000000300780b */ /* 0x041fe40003f2e200 */
[----:B------:R-:W-:Y:S02]  /*0ac0*/  FSETP.GT.AND P0, PT, |R3|, 8.50705917302346158658e+37, PT ;  /* 0x7e8000000300780b */ /* 0x000fe40003f04200 */
[----:B------:R-:W-:-:S04]  /*0ad0*/  FSEL R11, R11, 1, !P1 ;  /* 0x3f8000000b0b7808 */ /* 0x000fc80004800000 */
[----:B------:R-:W-:Y:S02]  /*0ae0*/  FSEL R24, R11, 0.25, !P0 ;  /* 0x3e8000000b187808 */ /* 0x000fe40004000000 */
[----:B------:R-:W-:-:S03]  /*0af0*/  ISETP.NE.U32.AND P0, PT, R10, RZ, PT ;  /* 0x000000ff0a00720c */ /* 0x000fc60003f05070 */
[----:B------:R-:W-:Y:S02]  /*0b00*/  FMUL R11, R3, R24 ;  /* 0x00000018030b7220 */ /* 0x000fe40000400000 */
[----:B------:R-:W-:Y:S08]  /*0b10*/  I2F.U16.RZ R3, R7 ;  /* 0x0000000700037306 */ /* 0x000ff0000010d000 */
[----:B------:R-:W0:Y:S02]  /*0b20*/  MUFU.RCP R11, R11 ;  /* 0x0000000b000b7308 */ /* 0x000e240000001000 */
[----:B0-----:R-:W-:-:S04]  /*0b30*/  FMUL R24, R24, R11 ;  /* 0x0000000b18187220 */ /* 0x001fc80000400000 */
[----:B------:R-:W-:-:S04]  /*0b40*/  VIADD R24, R24, 0x2 ;  /* 0x0000000218187836 */ /* 0x000fc80000000000 */
[----:B------:R-:W-:-:S06]  /*0b50*/  FMUL.RZ R24, R3, R24 ;  /* 0x0000001803187220 */ /* 0x000fcc000040c000 */
[----:B------:R-:W0:Y:S02]  /*0b60*/  F2I.U32.TRUNC.NTZ R24, R24 ;  /* 0x0000001800187305 */ /* 0x000e24000020f000 */
[----:B0-----:R-:W-:-:S05]  /*0b70*/  LOP3.LUT R3, R24, 0xffff, RZ, 0xc0, !PT ;  /* 0x0000ffff18037812 */ /* 0x001fca00078ec0ff */
[----:B------:R-:W-:-:S04]  /*0b80*/  IMAD.MOV R3, RZ, RZ, -R3 ;  /* 0x000000ffff037224 */ /* 0x000fc800078e0a03 */
[----:B------:R-:W-:Y:S01]  /*0b90*/  IMAD R10, R10, R3, R7 ;  /* 0x000000030a0a7224 */ /* 0x000fe200078e0207 */
[----:B------:R-:W-:Y:S01]  /*0ba0*/  @!P0 MOV R10, 0xffffffff ;  /* 0xffffffff000a8802 */ /* 0x000fe20000000f00 */
[----:B------:R-:W-:-:S04]  /*0bb0*/  IMAD.MOV.U32 R3, RZ, RZ, 0x0 ;  /* 0x00000000ff037424 */ /* 0x000fc800078e00ff */
[----:B------:R-:W-:Y:S05]  /*0bc0*/  RET.REL.NODEC R2 `(_Z15accelerate_lifePKcPcii) ;  /* 0xfffffff4020c7950 */ /* 0x000fea0003c3ffff */
.L_x_0:
[----:B------:R-:W-:-:S00]  /*0bd0*/  BRA `(.L_x_0) ;  /* 0xfffffffc00fc7947 */ /* 0x000fc0000383ffff */
[----:B------:R-:W-:-:S00]  /*0be0*/  NOP ;  /* 0x0000000000007918 */ /* 0x000fc00000000000 */
        /* <DEDUP_REMOVED lines=9> */
.L_x_1:


//--------------------- .nv.shared._Z15accelerate_lifePKcPcii --------------------------
	.section	.nv.shared._Z15accelerate_lifePKcPcii,"aw",@nobits
	.sectionflags	@""
	.align	16
	.zero		1024


//--------------------- .nv.shared.reserved.0     --------------------------
	.section	.nv.shared.reserved.0,"aw",@nobits
	.weak		__nv_reservedSMEM_offset_0_alias
	.size		__nv_reservedSMEM_offset_0_alias, 0, 64
	.other		__nv_reservedSMEM_offset_0_alias,@"STO_CUDA_RESERVED_SHARED STV_DEFAULT"
__nv_reservedSMEM_offset_0_alias:
	.zero		0
	.zero		64


//--------------------- .nv.constant0._Z15accelerate_lifePKcPcii --------------------------
	.section	.nv.constant0._Z15accelerate_lifePKcPcii,"a",@progbits
	.sectionflags	@""
	.align	4
.nv.constant0._Z15accelerate_lifePKcPcii:
	.zero		920


//--------------------- SYMBOLS --------------------------

	.type		.nv.reservedSmem.offset0,@object
	.size		.nv.reservedSmem.offset0,0x4
	.type		.nv.reservedSmem.cap,@object
	.size		.nv.reservedSmem.cap,0x4
